	.headerflags	@"EF_CUDA_TEXMODE_UNIFIED EF_CUDA_64BIT_ADDRESS EF_CUDA_ACCELERATORS EF_CUDA_SM90 EF_CUDA_VIRTUAL_SM(EF_CUDA_SM90)"
	.elftype	@"ET_EXEC"


//--------------------- .nv.info                  --------------------------
	.section	.nv.info,"",@"SHT_CUDA_INFO"
	.align	4


	//----- nvinfo : EIATTR_REGCOUNT
	.align		4
        /*0000*/ 	.byte	0x04, 0x2f
        /*0002*/ 	.short	(.L_3 - .L_2)
	.align		4
.L_2:
        /*0004*/ 	.word	index@(triton_poi_fused__native_batch_norm_legit_no_training_relu_16)
        /*0008*/ 	.word	0x00000030


	//----- nvinfo : EIATTR_MIN_STACK_SIZE
	.align		4
.L_3:
        /*000c*/ 	.byte	0x04, 0x12
        /*000e*/ 	.short	(.L_5 - .L_4)
	.align		4
.L_4:
        /*0010*/ 	.word	index@(triton_poi_fused__native_batch_norm_legit_no_training_relu_16)
        /*0014*/ 	.word	0x00000000


	//----- nvinfo : EIATTR_FRAME_SIZE
	.align		4
.L_5:
        /*0018*/ 	.byte	0x04, 0x11
        /*001a*/ 	.short	(.L_7 - .L_6)
	.align		4
.L_6:
        /*001c*/ 	.word	index@(triton_poi_fused__native_batch_norm_legit_no_training_relu_16)
        /*0020*/ 	.word	0x00000000


	//----- nvinfo : EIATTR_MIN_STACK_SIZE
	.align		4
.L_7:
        /*0024*/ 	.byte	0x04, 0x12
        /*0026*/ 	.short	(.L_9 - .L_8)
	.align		4
.L_8:
        /*0028*/ 	.word	index@(triton_poi_fused__native_batch_norm_legit_no_training_relu_16)
        /*002c*/ 	.word	0x00000000
.L_9:


//--------------------- .nv.info.triton_poi_fused__native_batch_norm_legit_no_training_relu_16 --------------------------
	.section	.nv.info.triton_poi_fused__native_batch_norm_legit_no_training_relu_16,"",@"SHT_CUDA_INFO"
	.sectionflags	@""
	.align	4


	//----- nvinfo : EIATTR_CUDA_API_VERSION
	.align		4
        /*0000*/ 	.byte	0x04, 0x37
        /*0002*/ 	.short	(.L_11 - .L_10)
.L_10:
        /*0004*/ 	.word	0x0000007c


	//----- nvinfo : EIATTR_KPARAM_INFO
	.align		4
.L_11:
        /*0008*/ 	.byte	0x04, 0x17
        /*000a*/ 	.short	(.L_13 - .L_12)
.L_12:
        /*000c*/ 	.word	0x00000000
        /*0010*/ 	.short	0x0006
        /*0012*/ 	.short	0x0030
        /*0014*/ 	.byte	0x00, 0xf0, 0x11, 0x00


	//----- nvinfo : EIATTR_KPARAM_INFO
	.align		4
.L_13:
        /*0018*/ 	.byte	0x04, 0x17
        /*001a*/ 	.short	(.L_15 - .L_14)
.L_14:
        /*001c*/ 	.word	0x00000000
        /*0020*/ 	.short	0x0005
        /*0022*/ 	.short	0x0028
        /*0024*/ 	.byte	0x00, 0xf4, 0x21, 0x00


	//----- nvinfo : EIATTR_KPARAM_INFO
	.align		4
.L_15:
        /*0028*/ 	.byte	0x04, 0x17
        /*002a*/ 	.short	(.L_17 - .L_16)
.L_16:
        /*002c*/ 	.word	0x00000000
        /*0030*/ 	.short	0x0004
        /*0032*/ 	.short	0x0020
        /*0034*/ 	.byte	0x00, 0xf4, 0x21, 0x00


	//----- nvinfo : EIATTR_KPARAM_INFO
	.align		4
.L_17:
        /*0038*/ 	.byte	0x04, 0x17
        /*003a*/ 	.short	(.L_19 - .L_18)
.L_18:
        /*003c*/ 	.word	0x00000000
        /*0040*/ 	.short	0x0003
        /*0042*/ 	.short	0x0018
        /*0044*/ 	.byte	0x00, 0xf4, 0x21, 0x00


	//----- nvinfo : EIATTR_KPARAM_INFO
	.align		4
.L_19:
        /*0048*/ 	.byte	0x04, 0x17
        /*004a*/ 	.short	(.L_21 - .L_20)
.L_20:
        /*004c*/ 	.word	0x00000000
        /*0050*/ 	.short	0x0002
        /*0052*/ 	.short	0x0010
        /*0054*/ 	.byte	0x00, 0xf4, 0x21, 0x00


	//----- nvinfo : EIATTR_KPARAM_INFO
	.align		4
.L_21:
        /*0058*/ 	.byte	0x04, 0x17
        /*005a*/ 	.short	(.L_23 - .L_22)
.L_22:
        /*005c*/ 	.word	0x00000000
        /*0060*/ 	.short	0x0001
        /*0062*/ 	.short	0x0008
        /*0064*/ 	.byte	0x00, 0xf4, 0x21, 0x00


	//----- nvinfo : EIATTR_KPARAM_INFO
	.align		4
.L_23:
        /*0068*/ 	.byte	0x04, 0x17
        /*006a*/ 	.short	(.L_25 - .L_24)
.L_24:
        /*006c*/ 	.word	0x00000000
        /*0070*/ 	.short	0x0000
        /*0072*/ 	.short	0x0000
        /*0074*/ 	.byte	0x00, 0xf4, 0x21, 0x00


	//----- nvinfo : EIATTR_SPARSE_MMA_MASK
	.align		4
.L_25:
        /*0078*/ 	.byte	0x03, 0x50
        /*007a*/ 	.short	0x0000


	//----- nvinfo : EIATTR_MAXREG_COUNT
	.align		4
        /*007c*/ 	.byte	0x03, 0x1b
        /*007e*/ 	.short	0x00ff


	//----- nvinfo : EIATTR_EXIT_INSTR_OFFSETS
	.align		4
        /*0080*/ 	.byte	0x04, 0x1c
        /*0082*/ 	.short	(.L_27 - .L_26)


	//   ....[0]....
.L_26:
        /*0084*/ 	.word	0x00000ea0


	//   ....[1]....
        /*0088*/ 	.word	0x00000ec0


	//----- nvinfo : EIATTR_REQNTID
	.align		4
.L_27:
        /*008c*/ 	.byte	0x04, 0x10
        /*008e*/ 	.short	(.L_29 - .L_28)
.L_28:
        /*0090*/ 	.word	0x00000080
        /*0094*/ 	.word	0x00000001
        /*0098*/ 	.word	0x00000001


	//----- nvinfo : EIATTR_CBANK_PARAM_SIZE
	.align		4
.L_29:
        /*009c*/ 	.byte	0x03, 0x19
        /*009e*/ 	.short	0x0034


	//----- nvinfo : EIATTR_PARAM_CBANK
	.align		4
        /*00a0*/ 	.byte	0x04, 0x0a
        /*00a2*/ 	.short	(.L_31 - .L_30)
	.align		4
.L_30:
        /*00a4*/ 	.word	index@(.nv.constant0.triton_poi_fused__native_batch_norm_legit_no_training_relu_16)
        /*00a8*/ 	.short	0x0210
        /*00aa*/ 	.short	0x0034


	//----- nvinfo : EIATTR_SW_WAR
	.align		4
.L_31:
        /*00ac*/ 	.byte	0x04, 0x36
        /*00ae*/ 	.short	(.L_33 - .L_32)
.L_32:
        /*00b0*/ 	.word	0x00000008
.L_33:


//--------------------- .nv.callgraph             --------------------------
	.section	.nv.callgraph,"",@"SHT_CUDA_CALLGRAPH"
	.align	4
	.sectionentsize	8
	.align		4
        /*0000*/ 	.word	0x00000000
	.align		4
        /*0004*/ 	.word	0xffffffff
	.align		4
        /*0008*/ 	.word	0x00000000
	.align		4
        /*000c*/ 	.word	0xfffffffe
	.align		4
        /*0010*/ 	.word	0x00000000
	.align		4
        /*0014*/ 	.word	0xfffffffd
	.align		4
        /*0018*/ 	.word	0x00000000
	.align		4
        /*001c*/ 	.word	0xfffffffc


//--------------------- .nv.constant4             --------------------------
	.section	.nv.constant4,"a",@progbits
	.align	8
	.align		8
.nv.constant4:
        /*0000*/ 	.dword	_$_str
	.align		8
        /*0008*/ 	.dword	_$_str_$_2


//--------------------- .text.triton_poi_fused__native_batch_norm_legit_no_training_relu_16 --------------------------
	.section	.text.triton_poi_fused__native_batch_norm_legit_no_training_relu_16,"ax",@progbits
	.align	128
        .global         triton_poi_fused__native_batch_norm_legit_no_training_relu_16
        .type           triton_poi_fused__native_batch_norm_legit_no_training_relu_16,@function
        .size           triton_poi_fused__native_batch_norm_legit_no_training_relu_16,(.L_x_1 - triton_poi_fused__native_batch_norm_legit_no_training_relu_16)
        .other          triton_poi_fused__native_batch_norm_legit_no_training_relu_16,@"STO_CUDA_ENTRY STV_DEFAULT"
triton_poi_fused__native_batch_norm_legit_no_training_relu_16:
.text.triton_poi_fused__native_batch_norm_legit_no_training_relu_16:
[----:B------:R-:W0:Y:S01]  /*0000*/  LDC R1, c[0x0][0x28] ;  /* 0x00000a00ff017b82 */ /* 0x000e220000000800 */
[----:B------:R-:W1:Y:S01]  /*0010*/  S2R R0, SR_TID.X ;  /* 0x0000000000007919 */ /* 0x000e620000002100 */
[----:B------:R-:W-:-:S06]  /*0020*/  HFMA2.MMA R24, -RZ, RZ, 0, 0 ;  /* 0x00000000ff187435 */ /* 0x000fcc00000001ff */
[----:B------:R-:W2:Y:S01]  /*0030*/  LDC.64 R2, c[0x0][0x220] ;  /* 0x00008800ff027b82 */ /* 0x000ea20000000a00 */
[----:B------:R-:W-:Y:S01]  /*0040*/  MOV R4, RZ ;  /* 0x000000ff00047202 */ /* 0x000fe20000000f00 */
[----:B------:R-:W3:Y:S01]  /*0050*/  S2R R25, SR_CTAID.X ;  /* 0x0000000000197919 */ /* 0x000ee20000002500 */
[----:B------:R-:W-:Y:S01]  /*0060*/  ULDC.64 UR4, c[0x0][0x208] ;  /* 0x0000820000047ab9 */ /* 0x000fe20000000a00 */
[----:B------:R-:W-:Y:S01]  /*0070*/  HFMA2.MMA R28, -RZ, RZ, 0, 0 ;  /* 0x00000000ff1c7435 */ /* 0x000fe200000001ff */
[----:B------:R-:W-:Y:S02]  /*0080*/  CS2R R38, SRZ ;  /* 0x0000000000267805 */ /* 0x000fe4000001ff00 */
[----:B------:R-:W-:Y:S02]  /*0090*/  CS2R R22, SRZ ;  /* 0x0000000000167805 */ /* 0x000fe4000001ff00 */
[----:B------:R-:W-:Y:S02]  /*00a0*/  CS2R R18, SRZ ;  /* 0x0000000000127805 */ /* 0x000fe4000001ff00 */
[----:B------:R-:W-:Y:S01]  /*00b0*/  CS2R R20, SRZ ;  /* 0x0000000000147805 */ /* 0x000fe2000001ff00 */
[----:B------:R-:W4:Y:S01]  /*00c0*/  LDC.64 R26, c[0x0][0x210] ;  /* 0x00008400ff1a7b82 */ /* 0x000f220000000a00 */
[----:B------:R-:W-:-:S02]  /*00d0*/  CS2R R12, SRZ ;  /* 0x00000000000c7805 */ /* 0x000fc4000001ff00 */
[----:B------:R-:W-:-:S05]  /*00e0*/  CS2R R14, SRZ ;  /* 0x00000000000e7805 */ /* 0x000fca000001ff00 */
[----:B------:R-:W5:Y:S01]  /*00f0*/  LDC.64 R16, c[0x0][0x230] ;  /* 0x00008c00ff107b82 */ /* 0x000f620000000a00 */
[----:B-1----:R-:W-:-:S04]  /*0100*/  SHF.L.U32 R0, R0, 0x2, RZ ;  /* 0x0000000200007819 */ /* 0x002fc800000006ff */
[----:B------:R-:W-:-:S04]  /*0110*/  LOP3.LUT R0, R0, 0x1fc, RZ, 0xc0, !PT ;  /* 0x000001fc00007812 */ /* 0x000fc800078ec0ff */
[----:B---3--:R-:W-:-:S04]  /*0120*/  LEA R25, R25, R0, 0xa ;  /* 0x0000000019197211 */ /* 0x008fc800078e50ff */
[C---:B------:R-:W-:Y:S01]  /*0130*/  ISETP.GE.AND P1, PT, R25.reuse, 0x151800, PT ;  /* 0x001518001900780c */ /* 0x040fe20003f26270 */
[----:B------:R-:W-:Y:S01]  /*0140*/  IMAD.HI R0, R25, -0x6e5d4c3b, R24 ;  /* 0x91a2b3c519007827 */ /* 0x000fe200078e0218 */
[----:B------:R-:W-:-:S04]  /*0150*/  IADD3 R29, R25, 0x200, RZ ;  /* 0x00000200191d7810 */ /* 0x000fc80007ffe0ff */
[----:B------:R-:W-:-:S04]  /*0160*/  SHF.R.U32.HI R5, RZ, 0x1f, R0 ;  /* 0x0000001fff057819 */ /* 0x000fc80000011600 */
[----:B------:R-:W-:-:S05]  /*0170*/  LEA.HI.SX32 R5, R0, R5, 0x17 ;  /* 0x0000000500057211 */ /* 0x000fca00078fbaff */
[----:B------:R-:W-:-:S05]  /*0180*/  IMAD.HI R0, R5, 0x2aaaaaab, RZ ;  /* 0x2aaaaaab05007827 */ /* 0x000fca00078e02ff */
[----:B------:R-:W-:-:S04]  /*0190*/  SHF.R.U32.HI R7, RZ, 0x1f, R0 ;  /* 0x0000001fff077819 */ /* 0x000fc80000011600 */
[----:B------:R-:W-:-:S05]  /*01a0*/  LEA.HI R0, R0, R7, RZ, 0x1a ;  /* 0x0000000700007211 */ /* 0x000fca00078fd0ff */
[----:B------:R-:W-:-:S04]  /*01b0*/  IMAD R45, R0, -0x180, R5 ;  /* 0xfffffe80002d7824 */ /* 0x000fc800078e0205 */
[----:B--2---:R-:W-:-:S05]  /*01c0*/  IMAD.WIDE R6, R45, 0x4, R2 ;  /* 0x000000042d067825 */ /* 0x004fca00078e0202 */
[----:B------:R-:W2:Y:S01]  /*01d0*/  @!P1 LDG.E.EL R4, desc[UR4][R6.64] ;  /* 0x0000000406049981 */ /* 0x000ea2000c2e1900 */
[----:B------:R-:W-:-:S03]  /*01e0*/  IMAD.HI R0, R29, -0x6e5d4c3b, R28 ;  /* 0x91a2b3c51d007827 */ /* 0x000fc600078e021c */
[----:B------:R-:W3:Y:S02]  /*01f0*/  @!P1 LDG.E.EL R39, desc[UR4][R6.64] ;  /* 0x0000000406279981 */ /* 0x000ee4000c2e1900 */
[----:B------:R-:W-:Y:S02]  /*0200*/  SHF.R.U32.HI R5, RZ, 0x1f, R0 ;  /* 0x0000001fff057819 */ /* 0x000fe40000011600 */
[----:B------:R-:W3:Y:S02]  /*0210*/  @!P1 LDG.E.EL R24, desc[UR4][R6.64] ;  /* 0x0000000406189981 */ /* 0x000ee4000c2e1900 */
[----:B------:R-:W-:Y:S02]  /*0220*/  LEA.HI.SX32 R5, R0, R5, 0x17 ;  /* 0x0000000500057211 */ /* 0x000fe400078fbaff */
[----:B------:R-:W-:Y:S01]  /*0230*/  ISETP.GE.AND P0, PT, R29, 0x151800, PT ;  /* 0x001518001d00780c */ /* 0x000fe20003f06270 */
[----:B------:R1:W3:Y:S02]  /*0240*/  @!P1 LDG.E.EL R22, desc[UR4][R6.64] ;  /* 0x0000000406169981 */ /* 0x0002e4000c2e1900 */
[----:B------:R-:W-:-:S05]  /*0250*/  IMAD.HI R0, R5, 0x2aaaaaab, RZ ;  /* 0x2aaaaaab05007827 */ /* 0x000fca00078e02ff */
[----:B------:R-:W-:-:S04]  /*0260*/  SHF.R.U32.HI R9, RZ, 0x1f, R0 ;  /* 0x0000001fff097819 */ /* 0x000fc80000011600 */
[----:B------:R-:W-:Y:S02]  /*0270*/  LEA.HI R0, R0, R9, RZ, 0x1a ;  /* 0x0000000900007211 */ /* 0x000fe400078fd0ff */
[----:B------:R-:W1:Y:S03]  /*0280*/  LDC.64 R8, c[0x0][0x218] ;  /* 0x00008600ff087b82 */ /* 0x000e660000000a00 */
[----:B------:R-:W-:Y:S01]  /*0290*/  IMAD R41, R0, -0x180, R5 ;  /* 0xfffffe8000297824 */ /* 0x000fe200078e0205 */
[----:B------:R-:W-:-:S03]  /*02a0*/  MOV R0, RZ ;  /* 0x000000ff00007202 */ /* 0x000fc60000000f00 */
[----:B------:R-:W-:-:S05]  /*02b0*/  IMAD.WIDE R2, R41, 0x4, R2 ;  /* 0x0000000429027825 */ /* 0x000fca00078e0202 */
[----:B------:R-:W3:Y:S04]  /*02c0*/  @!P0 LDG.E.EL R0, desc[UR4][R2.64] ;  /* 0x0000000402008981 */ /* 0x000ee8000c2e1900 */
[----:B------:R-:W3:Y:S04]  /*02d0*/  @!P0 LDG.E.EL R28, desc[UR4][R2.64] ;  /* 0x00000004021c8981 */ /* 0x000ee8000c2e1900 */
[----:B------:R-:W3:Y:S04]  /*02e0*/  @!P0 LDG.E.EL R19, desc[UR4][R2.64] ;  /* 0x0000000402138981 */ /* 0x000ee8000c2e1900 */
[----:B------:R1:W3:Y:S01]  /*02f0*/  @!P0 LDG.E.EL R20, desc[UR4][R2.64] ;  /* 0x0000000402148981 */ /* 0x0002e2000c2e1900 */
[----:B----4-:R-:W-:-:S04]  /*0300*/  IMAD.WIDE R26, R25, 0x4, R26 ;  /* 0x00000004191a7825 */ /* 0x010fc800078e021a */
[--C-:B-1----:R-:W-:Y:S01]  /*0310*/  IMAD.WIDE R6, R45, 0x4, R8.reuse ;  /* 0x000000042d067825 */ /* 0x102fe200078e0208 */
[----:B------:R-:W4:Y:S04]  /*0320*/  @!P1 LDG.E.128 R12, desc[UR4][R26.64] ;  /* 0x000000041a0c9981 */ /* 0x000f28000c1e1d00 */
[----:B------:R-:W4:Y:S01]  /*0330*/  @!P1 LDG.E.EL R18, desc[UR4][R6.64] ;  /* 0x0000000406129981 */ /* 0x000f22000c2e1900 */
[----:B0-----:R-:W0:Y:S01]  /*0340*/  LDC.64 R2, c[0x0][0x228] ;  /* 0x00008a00ff027b82 */ /* 0x001e220000000a00 */
[----:B------:R-:W-:Y:S01]  /*0350*/  HFMA2.MMA R43, -RZ, RZ, 0, 0 ;  /* 0x00000000ff2b7435 */ /* 0x000fe200000001ff */
[----:B------:R-:W-:Y:S01]  /*0360*/  CS2R R10, SRZ ;  /* 0x00000000000a7805 */ /* 0x000fe2000001ff00 */
[----:B------:R-:W4:Y:S01]  /*0370*/  @!P1 LDG.E.EL R38, desc[UR4][R6.64] ;  /* 0x0000000406269981 */ /* 0x000f22000c2e1900 */
[----:B------:R-:W-:-:S04]  /*0380*/  IMAD.WIDE R8, R41, 0x4, R8 ;  /* 0x0000000429087825 */ /* 0x000fc800078e0208 */
[----:B------:R-:W4:Y:S04]  /*0390*/  @!P1 LDG.E.EL R11, desc[UR4][R6.64] ;  /* 0x00000004060b9981 */ /* 0x000f28000c2e1900 */
[----:B------:R0:W4:Y:S01]  /*03a0*/  @!P1 LDG.E.EL R43, desc[UR4][R6.64] ;  /* 0x00000004062b9981 */ /* 0x000122000c2e1900 */
[----:B------:R-:W-:Y:S02]  /*03b0*/  CS2R R32, SRZ ;  /* 0x0000000000207805 */ /* 0x000fe4000001ff00 */
[----:B------:R-:W-:-:S04]  /*03c0*/  CS2R R30, SRZ ;  /* 0x00000000001e7805 */ /* 0x000fc8000001ff00 */
[----:B------:R-:W4:Y:S04]  /*03d0*/  @!P0 LDG.E.EL R33, desc[UR4][R8.64] ;  /* 0x0000000408218981 */ /* 0x000f28000c2e1900 */
[----:B------:R-:W4:Y:S01]  /*03e0*/  @!P0 LDG.E.EL R30, desc[UR4][R8.64] ;  /* 0x00000004081e8981 */ /* 0x000f22000c2e1900 */
[----:B0-----:R-:W-:-:S03]  /*03f0*/  IMAD.WIDE R6, R45, 0x4, R2 ;  /* 0x000000042d067825 */ /* 0x001fc600078e0202 */
[----:B------:R-:W4:Y:S01]  /*0400*/  @!P0 LDG.E.EL R31, desc[UR4][R8.64] ;  /* 0x00000004081f8981 */ /* 0x000f22000c2e1900 */
[----:B-----5:R-:W-:-:S03]  /*0410*/  IMAD.WIDE R44, R45, 0x4, R16 ;  /* 0x000000042d2c7825 */ /* 0x020fc600078e0210 */
[----:B------:R0:W5:Y:S01]  /*0420*/  @!P0 LDG.E.EL R32, desc[UR4][R8.64] ;  /* 0x0000000408208981 */ /* 0x000162000c2e1900 */
[----:B------:R-:W-:-:S04]  /*0430*/  IMAD.WIDE R2, R41, 0x4, R2 ;  /* 0x0000000429027825 */ /* 0x000fc800078e0202 */
[----:B------:R-:W-:Y:S01]  /*0440*/  IMAD.WIDE R16, R41, 0x4, R16 ;  /* 0x0000000429107825 */ /* 0x000fe200078e0210 */
[----:B------:R-:W4:Y:S01]  /*0450*/  @!P0 LDG.E.EL R23, desc[UR4][R2.64] ;  /* 0x0000000402178981 */ /* 0x000f22000c2e1900 */
[----:B0-----:R-:W-:-:S03]  /*0460*/  CS2R R8, SRZ ;  /* 0x0000000000087805 */ /* 0x001fc6000001ff00 */
[----:B------:R-:W4:Y:S04]  /*0470*/  @!P0 LDG.E.EL R10, desc[UR4][R2.64] ;  /* 0x00000004020a8981 */ /* 0x000f28000c2e1900 */
[----:B------:R-:W4:Y:S04]  /*0480*/  @!P0 LDG.E.EL R21, desc[UR4][R2.64] ;  /* 0x0000000402158981 */ /* 0x000f28000c2e1900 */
[----:B------:R0:W4:Y:S04]  /*0490*/  @!P0 LDG.E.EL R9, desc[UR4][R2.64] ;  /* 0x0000000402098981 */ /* 0x000128000c2e1900 */
[----:B------:R-:W4:Y:S01]  /*04a0*/  @!P0 LDG.E.EL R8, desc[UR4][R16.64] ;  /* 0x0000000410088981 */ /* 0x000f22000c2e1900 */
[----:B0-----:R-:W-:-:S02]  /*04b0*/  CS2R R2, SRZ ;  /* 0x0000000000027805 */ /* 0x001fc4000001ff00 */
[----:B------:R-:W-:-:S04]  /*04c0*/  CS2R R36, SRZ ;  /* 0x0000000000247805 */ /* 0x000fc8000001ff00 */
[----:B------:R-:W5:Y:S04]  /*04d0*/  @!P0 LDG.E.EL R2, desc[UR4][R16.64] ;  /* 0x0000000410028981 */ /* 0x000f68000c2e1900 */
[----:B------:R-:W5:Y:S01]  /*04e0*/  @!P0 LDG.E.EL R3, desc[UR4][R16.64] ;  /* 0x0000000410038981 */ /* 0x000f62000c2e1900 */
[----:B------:R-:W-:Y:S02]  /*04f0*/  MOV R40, RZ ;  /* 0x000000ff00287202 */ /* 0x000fe40000000f00 */
[----:B------:R-:W-:Y:S01]  /*0500*/  CS2R R34, SRZ ;  /* 0x0000000000227805 */ /* 0x000fe2000001ff00 */
[----:B------:R-:W-:Y:S01]  /*0510*/  HFMA2.MMA R5, -RZ, RZ, 0, 0 ;  /* 0x00000000ff057435 */ /* 0x000fe200000001ff */
[----:B------:R-:W5:Y:S04]  /*0520*/  @!P1 LDG.E.EL R37, desc[UR4][R6.64] ;  /* 0x0000000406259981 */ /* 0x000f68000c2e1900 */
[----:B------:R-:W5:Y:S04]  /*0530*/  @!P1 LDG.E.EL R40, desc[UR4][R6.64] ;  /* 0x0000000406289981 */ /* 0x000f68000c2e1900 */
[----:B------:R-:W5:Y:S04]  /*0540*/  @!P1 LDG.E.EL R35, desc[UR4][R6.64] ;  /* 0x0000000406239981 */ /* 0x000f68000c2e1900 */
[----:B------:R0:W5:Y:S04]  /*0550*/  @!P1 LDG.E.EL R36, desc[UR4][R6.64] ;  /* 0x0000000406249981 */ /* 0x000168000c2e1900 */
[----:B------:R-:W5:Y:S04]  /*0560*/  @!P1 LDG.E.EL R34, desc[UR4][R44.64] ;  /* 0x000000042c229981 */ /* 0x000f68000c2e1900 */
[----:B------:R-:W5:Y:S01]  /*0570*/  @!P1 LDG.E.EL R5, desc[UR4][R44.64] ;  /* 0x000000042c059981 */ /* 0x000f62000c2e1900 */
[----:B0-----:R-:W-:-:S06]  /*0580*/  CS2R R6, SRZ ;  /* 0x0000000000067805 */ /* 0x001fcc000001ff00 */
[----:B------:R-:W5:Y:S04]  /*0590*/  @!P1 LDG.E.EL R6, desc[UR4][R44.64] ;  /* 0x000000042c069981 */ /* 0x000f68000c2e1900 */
[----:B------:R-:W5:Y:S01]  /*05a0*/  @!P1 LDG.E.EL R7, desc[UR4][R44.64] ;  /* 0x000000042c079981 */ /* 0x000f62000c2e1900 */
[----:B--2---:R-:W-:-:S06]  /*05b0*/  FADD R42, R4, 0.0010000000474974513054 ;  /* 0x3a83126f042a7421 */ /* 0x004fcc0000000000 */
[----:B------:R-:W0:Y:S01]  /*05c0*/  MUFU.SQRT R42, R42 ;  /* 0x0000002a002a7308 */ /* 0x000e220000002000 */
[----:B---3--:R-:W-:-:S07]  /*05d0*/  FADD R41, R39, 0.0010000000474974513054 ;  /* 0x3a83126f27297421 */ /* 0x008fce0000000000 */
[----:B------:R-:W1:Y:S01]  /*05e0*/  MUFU.SQRT R41, R41 ;  /* 0x0000002900297308 */ /* 0x000e620000002000 */
[C---:B0-----:R-:W-:Y:S02]  /*05f0*/  FSETP.GT.AND P3, PT, R42.reuse, 8.50705917302346158658e+37, PT ;  /* 0x7e8000002a00780b */ /* 0x041fe40003f64000 */
[----:B------:R-:W-:Y:S02]  /*0600*/  FSETP.GEU.AND P4, PT, R42, 1.175494350822287508e-38, PT ;  /* 0x008000002a00780b */ /* 0x000fe40003f8e000 */
[----:B------:R-:W-:Y:S01]  /*0610*/  MOV R4, RZ ;  /* 0x000000ff00047202 */ /* 0x000fe20000000f00 */
[----:B------:R-:W-:Y:S01]  /*0620*/  FADD R39, R24, 0.0010000000474974513054 ;  /* 0x3a83126f18277421 */ /* 0x000fe20000000000 */
[----:B-1----:R-:W-:-:S04]  /*0630*/  FSETP.GT.AND P5, PT, R41, 8.50705917302346158658e+37, PT ;  /* 0x7e8000002900780b */ /* 0x002fc80003fa4000 */
[----:B------:R0:W2:Y:S03]  /*0640*/  @!P0 LDG.E.EL R4, desc[UR4][R16.64] ;  /* 0x0000000410048981 */ /* 0x0000a6000c2e1900 */
[----:B------:R-:W-:Y:S01]  /*0650*/  @P3 FMUL R42, R42, 0.25 ;  /* 0x3e8000002a2a3820 */ /* 0x000fe20000400000 */
[----:B------:R-:W1:Y:S03]  /*0660*/  MUFU.SQRT R39, R39 ;  /* 0x0000002700277308 */ /* 0x000e660000002000 */
[----:B------:R-:W-:Y:S01]  /*0670*/  @!P4 FMUL R42, R42, 16777216 ;  /* 0x4b8000002a2ac820 */ /* 0x000fe20000400000 */
[----:B0-----:R-:W-:Y:S01]  /*0680*/  HFMA2.MMA R16, -RZ, RZ, 1.625, 0 ;  /* 0x3e800000ff107435 */ /* 0x001fe200000001ff */
[----:B------:R-:W-:-:S04]  /*0690*/  FSETP.GEU.AND P6, PT, R41, 1.175494350822287508e-38, PT ;  /* 0x008000002900780b */ /* 0x000fc80003fce000 */
[----:B------:R-:W0:Y:S01]  /*06a0*/  MUFU.RCP R42, R42 ;  /* 0x0000002a002a7308 */ /* 0x000e220000001000 */
[----:B------:R-:W-:Y:S01]  /*06b0*/  FADD R22, R22, 0.0010000000474974513054 ;  /* 0x3a83126f16167421 */ /* 0x000fe20000000000 */
[----:B------:R-:W-:-:S03]  /*06c0*/  @P5 FMUL R41, R41, 0.25 ;  /* 0x3e80000029295820 */ /* 0x000fc60000400000 */
[----:B------:R-:W-:-:S03]  /*06d0*/  FSEL R17, R16, 1, P3 ;  /* 0x3f80000010117808 */ /* 0x000fc60001800000 */
[----:B------:R-:W3:Y:S01]  /*06e0*/  MUFU.SQRT R24, R22 ;  /* 0x0000001600187308 */ /* 0x000ee20000002000 */
[----:B-1----:R-:W-:Y:S01]  /*06f0*/  FSETP.GT.AND P2, PT, R39, 8.50705917302346158658e+37, PT ;  /* 0x7e8000002700780b */ /* 0x002fe20003f44000 */
[----:B------:R-:W-:Y:S01]  /*0700*/  @!P6 FMUL R41, R41, 16777216 ;  /* 0x4b8000002929e820 */ /* 0x000fe20000400000 */
[----:B------:R-:W-:Y:S01]  /*0710*/  @!P4 FMUL R17, R17, 16777216 ;  /* 0x4b8000001111c820 */ /* 0x000fe20000400000 */
[----:B------:R-:W-:Y:S01]  /*0720*/  FADD R45, R0, 0.0010000000474974513054 ;  /* 0x3a83126f002d7421 */ /* 0x000fe20000000000 */
[----:B------:R-:W-:Y:S02]  /*0730*/  FSETP.GEU.AND P3, PT, R39, 1.175494350822287508e-38, PT ;  /* 0x008000002700780b */ /* 0x000fe40003f6e000 */
[----:B0-----:R-:W-:Y:S02]  /*0740*/  FMUL R0, R42, R17 ;  /* 0x000000112a007220 */ /* 0x001fe40000400000 */
[----:B------:R-:W0:Y:S01]  /*0750*/  MUFU.RCP R42, R41 ;  /* 0x00000029002a7308 */ /* 0x000e220000001000 */
[----:B------:R-:W-:-:S02]  /*0760*/  FSEL R17, R16, 1, P5 ;  /* 0x3f80000010117808 */ /* 0x000fc40002800000 */
[C---:B---3--:R-:W-:Y:S02]  /*0770*/  FSETP.GT.AND P4, PT, R24.reuse, 8.50705917302346158658e+37, PT ;  /* 0x7e8000001800780b */ /* 0x048fe40003f84000 */
[----:B------:R-:W-:Y:S01]  /*0780*/  @P2 FMUL R39, R39, 0.25 ;  /* 0x3e80000027272820 */ /* 0x000fe20000400000 */
[----:B------:R-:W-:Y:S01]  /*0790*/  @!P6 FMUL R17, R17, 16777216 ;  /* 0x4b8000001111e820 */ /* 0x000fe20000400000 */
[----:B------:R-:W-:Y:S01]  /*07a0*/  FSETP.GEU.AND P5, PT, R24, 1.175494350822287508e-38, PT ;  /* 0x008000001800780b */ /* 0x000fe20003fae000 */
[----:B------:R-:W-:Y:S01]  /*07b0*/  FADD R28, R28, 0.0010000000474974513054 ;  /* 0x3a83126f1c1c7421 */ /* 0x000fe20000000000 */
[----:B------:R-:W-:Y:S01]  /*07c0*/  @!P3 FMUL R39, R39, 16777216 ;  /* 0x4b8000002727b820 */ /* 0x000fe20000400000 */
[----:B------:R-:W1:Y:S01]  /*07d0*/  MUFU.SQRT R22, R45 ;  /* 0x0000002d00167308 */ /* 0x000e620000002000 */
[----:B0-----:R-:W-:-:S07]  /*07e0*/  FMUL R42, R42, R17 ;  /* 0x000000112a2a7220 */ /* 0x001fce0000400000 */
[----:B------:R-:W0:Y:S01]  /*07f0*/  MUFU.SQRT R17, R28 ;  /* 0x0000001c00117308 */ /* 0x000e220000002000 */
[----:B------:R-:W-:Y:S01]  /*0800*/  @P4 FMUL R24, R24, 0.25 ;  /* 0x3e80000018184820 */ /* 0x000fe20000400000 */
[----:B------:R-:W-:-:S06]  /*0810*/  FADD R19, R19, 0.0010000000474974513054 ;  /* 0x3a83126f13137421 */ /* 0x000fcc0000000000 */
[----:B------:R-:W3:Y:S01]  /*0820*/  MUFU.RCP R44, R39 ;  /* 0x00000027002c7308 */ /* 0x000ee20000001000 */
[----:B------:R-:W-:Y:S01]  /*0830*/  FSEL R41, R16, 1, P2 ;  /* 0x3f80000010297808 */ /* 0x000fe20001000000 */
[----:B------:R-:W-:Y:S01]  /*0840*/  @!P5 FMUL R24, R24, 16777216 ;  /* 0x4b8000001818d820 */ /* 0x000fe20000400000 */
[----:B-1----:R-:W-:-:S03]  /*0850*/  FSETP.GT.AND P6, PT, R22, 8.50705917302346158658e+37, PT ;  /* 0x7e8000001600780b */ /* 0x002fc60003fc4000 */
[----:B------:R-:W-:Y:S02]  /*0860*/  @!P3 FMUL R41, R41, 16777216 ;  /* 0x4b8000002929b820 */ /* 0x000fe40000400000 */
[----:B------:R-:W1:Y:S01]  /*0870*/  MUFU.SQRT R19, R19 ;  /* 0x0000001300137308 */ /* 0x000e620000002000 */
[----:B0-----:R-:W-:-:S07]  /*0880*/  FSETP.GT.AND P3, PT, R17, 8.50705917302346158658e+37, PT ;  /* 0x7e8000001100780b */ /* 0x001fce0003f64000 */
[----:B------:R-:W0:Y:S01]  /*0890*/  MUFU.RCP R39, R24 ;  /* 0x0000001800277308 */ /* 0x000e220000001000 */
[----:B---3--:R-:W-:Y:S01]  /*08a0*/  FMUL R41, R44, R41 ;  /* 0x000000292c297220 */ /* 0x008fe20000400000 */
[----:B------:R-:W-:Y:S01]  /*08b0*/  FADD R44, R20, 0.0010000000474974513054 ;  /* 0x3a83126f142c7421 */ /* 0x000fe20000000000 */
[----:B------:R-:W-:Y:S02]  /*08c0*/  FSETP.GEU.AND P2, PT, R22, 1.175494350822287508e-38, PT ;  /* 0x008000001600780b */ /* 0x000fe40003f4e000 */
[----:B------:R-:W-:Y:S01]  /*08d0*/  FSEL R20, R16, 1, P4 ;  /* 0x3f80000010147808 */ /* 0x000fe20002000000 */
[----:B------:R-:W-:-:S04]  /*08e0*/  @P6 FMUL R22, R22, 0.25 ;  /* 0x3e80000016166820 */ /* 0x000fc80000400000 */
[----:B------:R-:W-:Y:S01]  /*08f0*/  @!P5 FMUL R20, R20, 16777216 ;  /* 0x4b8000001414d820 */ /* 0x000fe20000400000 */
[----:B-1----:R-:W-:Y:S02]  /*0900*/  FSETP.GT.AND P5, PT, R19, 8.50705917302346158658e+37, PT ;  /* 0x7e8000001300780b */ /* 0x002fe40003fa4000 */
[C---:B------:R-:W-:Y:S01]  /*0910*/  FSETP.GEU.AND P4, PT, R17.reuse, 1.175494350822287508e-38, PT ;  /* 0x008000001100780b */ /* 0x040fe20003f8e000 */
[----:B------:R-:W-:Y:S01]  /*0920*/  @P3 FMUL R17, R17, 0.25 ;  /* 0x3e80000011113820 */ /* 0x000fe20000400000 */
[----:B0-----:R-:W-:Y:S01]  /*0930*/  FMUL R39, R39, R20 ;  /* 0x0000001427277220 */ /* 0x001fe20000400000 */
[----:B------:R-:W-:Y:S02]  /*0940*/  FSEL R20, R16, 1, P3 ;  /* 0x3f80000010147808 */ /* 0x000fe40001800000 */
[----:B------:R-:W-:Y:S01]  /*0950*/  FSETP.GEU.AND P3, PT, R19, 1.175494350822287508e-38, PT ;  /* 0x008000001300780b */ /* 0x000fe20003f6e000 */
[----:B------:R-:W-:Y:S01]  /*0960*/  @!P2 FMUL R22, R22, 16777216 ;  /* 0x4b8000001616a820 */ /* 0x000fe20000400000 */
[----:B------:R-:W0:Y:S01]  /*0970*/  MUFU.SQRT R44, R44 ;  /* 0x0000002c002c7308 */ /* 0x000e220000002000 */
[----:B------:R-:W-:-:S03]  /*0980*/  FSEL R45, R16, 1, P6 ;  /* 0x3f800000102d7808 */ /* 0x000fc60003000000 */
[----:B------:R-:W-:-:S04]  /*0990*/  @P5 FMUL R19, R19, 0.25 ;  /* 0x3e80000013135820 */ /* 0x000fc80000400000 */
[----:B------:R-:W1:Y:S01]  /*09a0*/  MUFU.RCP R28, R22 ;  /* 0x00000016001c7308 */ /* 0x000e620000001000 */
[----:B------:R-:W-:Y:S02]  /*09b0*/  @!P4 FMUL R17, R17, 16777216 ;  /* 0x4b8000001111c820 */ /* 0x000fe40000400000 */
[----:B------:R-:W-:Y:S01]  /*09c0*/  @!P3 FMUL R19, R19, 16777216 ;  /* 0x4b8000001313b820 */ /* 0x000fe20000400000 */
[----:B------:R-:W-:Y:S01]  /*09d0*/  @!P2 FMUL R45, R45, 16777216 ;  /* 0x4b8000002d2da820 */ /* 0x000fe20000400000 */
[----:B0-----:R-:W-:-:S03]  /*09e0*/  FSETP.GT.AND P6, PT, R44, 8.50705917302346158658e+37, PT ;  /* 0x7e8000002c00780b */ /* 0x001fc60003fc4000 */
[----:B------:R-:W0:Y:S08]  /*09f0*/  MUFU.RCP R17, R17 ;  /* 0x0000001100117308 */ /* 0x000e300000001000 */
[----:B------:R3:W3:Y:S01]  /*0a00*/  MUFU.RCP R24, R19 ;  /* 0x0000001300187308 */ /* 0x0006e20000001000 */
[----:B-1----:R-:W-:Y:S01]  /*0a10*/  FMUL R28, R28, R45 ;  /* 0x0000002d1c1c7220 */ /* 0x002fe20000400000 */
[----:B------:R-:W-:-:S02]  /*0a20*/  FSEL R45, R16, 1, P6 ;  /* 0x3f800000102d7808 */ /* 0x000fc40003000000 */
[----:B------:R-:W-:Y:S01]  /*0a30*/  FSEL R16, R16, 1, P5 ;  /* 0x3f80000010107808 */ /* 0x000fe20002800000 */
[----:B------:R-:W-:-:S04]  /*0a40*/  @!P4 FMUL R20, R20, 16777216 ;  /* 0x4b8000001414c820 */ /* 0x000fc80000400000 */
[----:B------:R-:W-:Y:S01]  /*0a50*/  @!P3 FMUL R16, R16, 16777216 ;  /* 0x4b8000001010b820 */ /* 0x000fe20000400000 */
[----:B0-----:R-:W-:Y:S01]  /*0a60*/  FMUL R20, R17, R20 ;  /* 0x0000001411147220 */ /* 0x001fe20000400000 */
[----:B----4-:R-:W-:Y:S01]  /*0a70*/  FADD R13, -R18, R13 ;  /* 0x0000000d120d7221 */ /* 0x010fe20000000100 */
[----:B---3--:R-:W-:Y:S01]  /*0a80*/  CS2R R18, SRZ ;  /* 0x0000000000127805 */ /* 0x008fe2000001ff00 */
[----:B------:R-:W-:Y:S01]  /*0a90*/  FMUL R24, R24, R16 ;  /* 0x0000001018187220 */ /* 0x000fe20000400000 */
[----:B------:R-:W-:-:S06]  /*0aa0*/  CS2R R16, SRZ ;  /* 0x0000000000107805 */ /* 0x000fcc000001ff00 */
[----:B------:R0:W3:Y:S01]  /*0ab0*/  @!P0 LDG.E.128 R16, desc[UR4][R26.64+0x800] ;  /* 0x000800041a108981 */ /* 0x0000e2000c1e1d00 */
[C---:B------:R-:W-:Y:S01]  /*0ac0*/  FSETP.GEU.AND P2, PT, R44.reuse, 1.175494350822287508e-38, PT ;  /* 0x008000002c00780b */ /* 0x040fe20003f4e000 */
[----:B------:R-:W-:-:S12]  /*0ad0*/  @P6 FMUL R44, R44, 0.25 ;  /* 0x3e8000002c2c6820 */ /* 0x000fd80000400000 */
[----:B------:R-:W-:-:S04]  /*0ae0*/  @!P2 FMUL R44, R44, 16777216 ;  /* 0x4b8000002c2ca820 */ /* 0x000fc80000400000 */
[----:B------:R-:W1:Y:S01]  /*0af0*/  MUFU.RCP R22, R44 ;  /* 0x0000002c00167308 */ /* 0x000e620000001000 */
[----:B0-----:R-:W-:Y:S02]  /*0b00*/  MOV R26, RZ ;  /* 0x000000ff001a7202 */ /* 0x001fe40000000f00 */
[----:B------:R-:W-:Y:S01]  /*0b10*/  MOV R27, R29 ;  /* 0x0000001d001b7202 */ /* 0x000fe20000000f00 */
[----:B------:R-:W-:Y:S01]  /*0b20*/  FADD R43, -R43, R12 ;  /* 0x0000000c2b2b7221 */ /* 0x000fe20000000100 */
[----:B------:R-:W-:Y:S01]  /*0b30*/  @!P2 FMUL R45, R45, 16777216 ;  /* 0x4b8000002d2da820 */ /* 0x000fe20000400000 */
[----:B------:R-:W-:-:S04]  /*0b40*/  IMAD.HI R12, R29, -0x3dd1baf9, R26 ;  /* 0xc22e45071d0c7827 */ /* 0x000fc800078e021a */
[----:B-1----:R-:W-:Y:S01]  /*0b50*/  FMUL R22, R22, R45 ;  /* 0x0000002d16167220 */ /* 0x002fe20000400000 */
[----:B------:R-:W-:-:S04]  /*0b60*/  SHF.R.U32.HI R45, RZ, 0x1f, R12 ;  /* 0x0000001fff2d7819 */ /* 0x000fc8000001160c */
[----:B------:R-:W-:Y:S02]  /*0b70*/  LEA.HI.SX32 R45, R12, R45, 0xe ;  /* 0x0000002d0c2d7211 */ /* 0x000fe400078f72ff */
[----:B------:R-:W-:-:S03]  /*0b80*/  MOV R27, R25 ;  /* 0x00000019001b7202 */ /* 0x000fc60000000f00 */
[----:B------:R-:W-:-:S04]  /*0b90*/  IMAD R12, R45, -0x54600, R29 ;  /* 0xfffaba002d0c7824 */ /* 0x000fc800078e021d */
[----:B------:R-:W-:Y:S02]  /*0ba0*/  IMAD R29, R45, 0xe1000, R12 ;  /* 0x000e10002d1d7824 */ /* 0x000fe400078e020c */
[----:B------:R-:W-:Y:S02]  /*0bb0*/  IMAD.HI R12, R25, -0x3dd1baf9, R26 ;  /* 0xc22e4507190c7827 */ /* 0x000fe400078e021a */
[----:B------:R-:W0:Y:S02]  /*0bc0*/  LDC.64 R26, c[0x0][0x238] ;  /* 0x00008e00ff1a7b82 */ /* 0x000e240000000a00 */
[----:B------:R-:W-:Y:S01]  /*0bd0*/  FADD R14, -R11, R14 ;  /* 0x0000000e0b0e7221 */ /* 0x000fe20000000100 */
[----:B------:R-:W-:Y:S01]  /*0be0*/  FADD R38, -R38, R15 ;  /* 0x0000000f26267221 */ /* 0x000fe20000000100 */
[----:B------:R-:W-:Y:S01]  /*0bf0*/  SHF.R.U32.HI R45, RZ, 0x1f, R12 ;  /* 0x0000001fff2d7819 */ /* 0x000fe2000001160c */
[----:B------:R-:W-:Y:S01]  /*0c00*/  FMUL R43, R0, R43 ;  /* 0x0000002b002b7220 */ /* 0x000fe20000400000 */
[----:B------:R-:W-:Y:S01]  /*0c10*/  FMUL R42, R42, R13 ;  /* 0x0000000d2a2a7220 */ /* 0x000fe20000400000 */
[----:B------:R-:W-:Y:S01]  /*0c20*/  FMUL R41, R41, R14 ;  /* 0x0000000e29297220 */ /* 0x000fe20000400000 */
[----:B------:R-:W-:Y:S01]  /*0c30*/  LEA.HI.SX32 R45, R12, R45, 0xe ;  /* 0x0000002d0c2d7211 */ /* 0x000fe200078f72ff */
[----:B------:R-:W-:Y:S01]  /*0c40*/  FMUL R38, R39, R38 ;  /* 0x0000002627267220 */ /* 0x000fe20000400000 */
[----:B-----5:R-:W-:Y:S01]  /*0c50*/  FFMA R34, R43, R37, R34 ;  /* 0x000000252b227223 */ /* 0x020fe20000000022 */
[----:B------:R-:W-:Y:S01]  /*0c60*/  FFMA R5, R42, R40, R5 ;  /* 0x000000282a057223 */ /* 0x000fe20000000005 */
[----:B------:R-:W-:Y:S01]  /*0c70*/  FFMA R35, R41, R35, R6 ;  /* 0x0000002329237223 */ /* 0x000fe20000000006 */
[----:B------:R-:W-:Y:S01]  /*0c80*/  FFMA R36, R38, R36, R7 ;  /* 0x0000002426247223 */ /* 0x000fe20000000007 */
[----:B------:R-:W-:Y:S01]  /*0c90*/  IMAD R12, R45, -0x54600, R25 ;  /* 0xfffaba002d0c7824 */ /* 0x000fe200078e0219 */
[----:B------:R-:W-:-:S02]  /*0ca0*/  FSETP.GEU.AND P5, PT, R34, RZ, PT ;  /* 0x000000ff2200720b */ /* 0x000fc40003fae000 */
[----:B------:R-:W-:Y:S01]  /*0cb0*/  FSETP.GEU.AND P3, PT, R35, RZ, PT ;  /* 0x000000ff2300720b */ /* 0x000fe20003f6e000 */
[----:B------:R-:W-:Y:S01]  /*0cc0*/  IMAD R25, R45, 0xe1000, R12 ;  /* 0x000e10002d197824 */ /* 0x000fe200078e020c */
[C---:B------:R-:W-:Y:S02]  /*0cd0*/  FSETP.GEU.AND P2, PT, R36.reuse, RZ, PT ;  /* 0x000000ff2400720b */ /* 0x040fe40003f4e000 */
[----:B------:R-:W-:Y:S02]  /*0ce0*/  FSETP.GEU.AND P4, PT, R5, RZ, PT ;  /* 0x000000ff0500720b */ /* 0x000fe40003f8e000 */
[----:B------:R-:W-:Y:S01]  /*0cf0*/  SEL R15, R36, RZ, P2 ;  /* 0x000000ff240f7207 */ /* 0x000fe20001000000 */
[----:B0-----:R-:W-:Y:S01]  /*0d00*/  IMAD.WIDE R6, R25, 0x4, R26 ;  /* 0x0000000419067825 */ /* 0x001fe200078e021a */
[----:B------:R-:W-:Y:S02]  /*0d10*/  SEL R14, R35, RZ, P3 ;  /* 0x000000ff230e7207 */ /* 0x000fe40001800000 */
[----:B------:R-:W-:-:S02]  /*0d20*/  SEL R13, R5, RZ, P4 ;  /* 0x000000ff050d7207 */ /* 0x000fc40002000000 */
[----:B------:R-:W-:-:S05]  /*0d30*/  SEL R12, R34, RZ, P5 ;  /* 0x000000ff220c7207 */ /* 0x000fca0002800000 */
[----:B------:R0:W-:Y:S01]  /*0d40*/  @!P1 STG.E.128 desc[UR4][R6.64], R12 ;  /* 0x0000000c06009986 */ /* 0x0001e2000c101d04 */
[----:B------:R-:W-:-:S04]  /*0d50*/  IMAD.WIDE R26, R29, 0x4, R26 ;  /* 0x000000041d1a7825 */ /* 0x000fc800078e021a */
[----:B---3--:R-:W-:Y:S01]  /*0d60*/  FADD R33, -R33, R16 ;  /* 0x0000001021217221 */ /* 0x008fe20000000100 */
[----:B------:R-:W-:Y:S01]  /*0d70*/  FADD R19, -R32, R19 ;  /* 0x0000001320137221 */ /* 0x000fe20000000100 */
[----:B------:R-:W-:Y:S01]  /*0d80*/  FADD R31, -R31, R18 ;  /* 0x000000121f1f7221 */ /* 0x000fe20000000100 */
[----:B------:R-:W-:Y:S01]  /*0d90*/  FADD R17, -R30, R17 ;  /* 0x000000111e117221 */ /* 0x000fe20000000100 */
[----:B------:R-:W-:Y:S01]  /*0da0*/  FMUL R33, R28, R33 ;  /* 0x000000211c217220 */ /* 0x000fe20000400000 */
[----:B------:R-:W-:Y:S01]  /*0db0*/  FMUL R19, R24, R19 ;  /* 0x0000001318137220 */ /* 0x000fe20000400000 */
[----:B------:R-:W-:Y:S01]  /*0dc0*/  FMUL R22, R22, R31 ;  /* 0x0000001f16167220 */ /* 0x000fe20000400000 */
[----:B------:R-:W-:Y:S01]  /*0dd0*/  FMUL R17, R20, R17 ;  /* 0x0000001114117220 */ /* 0x000fe20000400000 */
[----:B------:R-:W-:Y:S01]  /*0de0*/  FFMA R8, R33, R23, R8 ;  /* 0x0000001721087223 */ /* 0x000fe20000000008 */
[----:B--2---:R-:W-:Y:S01]  /*0df0*/  FFMA R4, R19, R21, R4 ;  /* 0x0000001513047223 */ /* 0x004fe20000000004 */
[----:B------:R-:W-:Y:S01]  /*0e00*/  FFMA R3, R22, R10, R3 ;  /* 0x0000000a16037223 */ /* 0x000fe20000000003 */
[----:B------:R-:W-:-:S02]  /*0e10*/  FFMA R2, R17, R9, R2 ;  /* 0x0000000911027223 */ /* 0x000fc40000000002 */
[----:B------:R-:W-:Y:S02]  /*0e20*/  FSETP.GEU.AND P4, PT, R8, RZ, PT ;  /* 0x000000ff0800720b */ /* 0x000fe40003f8e000 */
[----:B------:R-:W-:Y:S02]  /*0e30*/  FSETP.GEU.AND P1, PT, R4, RZ, PT ;  /* 0x000000ff0400720b */ /* 0x000fe40003f2e000 */
[C---:B------:R-:W-:Y:S02]  /*0e40*/  FSETP.GEU.AND P2, PT, R3.reuse, RZ, PT ;  /* 0x000000ff0300720b */ /* 0x040fe40003f4e000 */
[----:B------:R-:W-:Y:S02]  /*0e50*/  FSETP.GEU.AND P3, PT, R2, RZ, PT ;  /* 0x000000ff0200720b */ /* 0x000fe40003f6e000 */
[----:B------:R-:W-:Y:S02]  /*0e60*/  SEL R11, R4, RZ, P1 ;  /* 0x000000ff040b7207 */ /* 0x000fe40000800000 */
[----:B------:R-:W-:-:S02]  /*0e70*/  SEL R10, R3, RZ, P2 ;  /* 0x000000ff030a7207 */ /* 0x000fc40001000000 */
[----:B------:R-:W-:Y:S02]  /*0e80*/  SEL R9, R2, RZ, P3 ;  /* 0x000000ff02097207 */ /* 0x000fe40001800000 */
[----:B------:R-:W-:Y:S01]  /*0e90*/  SEL R8, R8, RZ, P4 ;  /* 0x000000ff08087207 */ /* 0x000fe20002000000 */
[----:B0-----:R-:W-:Y:S06]  /*0ea0*/  @P0 EXIT ;  /* 0x000000000000094d */ /* 0x001fec0003800000 */
[----:B------:R-:W-:Y:S01]  /*0eb0*/  STG.E.128 desc[UR4][R26.64], R8 ;  /* 0x000000081a007986 */ /* 0x000fe2000c101d04 */
[----:B------:R-:W-:Y:S05]  /*0ec0*/  EXIT ;  /* 0x000000000000794d */ /* 0x000fea0003800000 */
.L_x_0:
[----:B------:R-:W-:-:S00]  /*0ed0*/  BRA `(.L_x_0) ;  /* 0xfffffffc00fc7947 */ /* 0x000fc0000383ffff */
[----:B------:R-:W-:-:S00]  /*0ee0*/  NOP ;  /* 0x0000000000007918 */ /* 0x000fc00000000000 */
        /* <DEDUP_REMOVED lines=9> */
.L_x_1:


//--------------------- .nv.global.init           --------------------------
	.section	.nv.global.init,"aw",@progbits
.nv.global.init:
	.type		_$_str,@object
	.size		_$_str,(_$_str_$_2 - _$_str)
_$_str:
        /*0000*/ 	.byte	0x5f, 0x5f, 0x43, 0x55, 0x44, 0x41, 0x5f, 0x46, 0x54, 0x5a, 0x00
	.type		_$_str_$_2,@object
	.size		_$_str_$_2,(.L_1 - _$_str_$_2)
_$_str_$_2:
        /*000b*/ 	.byte	0x5f, 0x5f, 0x43, 0x55, 0x44, 0x41, 0x5f, 0x50, 0x52, 0x45, 0x43, 0x5f, 0x53, 0x51, 0x52, 0x54
        /*001b*/ 	.byte	0x00
.L_1:


//--------------------- .nv.constant0.triton_poi_fused__native_batch_norm_legit_no_training_relu_16 --------------------------
	.section	.nv.constant0.triton_poi_fused__native_batch_norm_legit_no_training_relu_16,"a",@progbits
	.sectionflags	@""
	.align	4
.nv.constant0.triton_poi_fused__native_batch_norm_legit_no_training_relu_16:
	.zero		580
